//
// Generated by NVIDIA NVVM Compiler
//
// Compiler Build ID: CL-36424714
// Cuda compilation tools, release 13.0, V13.0.88
// Based on NVVM 20.0.0
//

.version 9.0
.target sm_100
.address_size 64

	// .globl	_Z8gpu_iopsm

.visible .entry _Z8gpu_iopsm(
	.param .u64 _Z8gpu_iopsm_param_0
)
{


	ret;

}


// ===== COMPILED SASS (sm_100) =====

	.target	sm_100

	.elftype	@"ET_EXEC"


//--------------------- .note.nv.tkinfo           --------------------------
	.section	.note.nv.tkinfo,"",@"SHT_NOTE"
	.sectionflags	@"SHF_NOTE_NV_TKINFO"
	.tkinfo
        /*0018*/ 	.word	0x00000002
        /*0030*/ 	.string	""
        /*0030*/ 	.string	"ptxas"
        /*0030*/ 	.string	"Cuda compilation tools, release 13.0, V13.0.88"
        /*0030*/ 	.string	"Build cuda_13.0.r13.0/compiler.36424714_0"
        /*0030*/ 	.string	"-arch sm_100 -m 64 "



//--------------------- .note.nv.cuinfo           --------------------------
	.section	.note.nv.cuinfo,"",@"SHT_NOTE"
	.sectionflags	@"SHF_NOTE_NV_CUINFO"
        /*0018*/ 	.short	0x0002
        /*001a*/ 	.short	0x0064
        /*001c*/ 	.short	0x0082
	.zero		2


//--------------------- .nv.info                  --------------------------
	.section	.nv.info,"",@"SHT_CUDA_INFO"
	.align	4


	//----- nvinfo : EIATTR_REGCOUNT
	.align		4
        /*0000*/ 	.byte	0x04, 0x2f
        /*0002*/ 	.short	(.L_1 - .L_0)
	.align		4
.L_0:
        /*0004*/ 	.word	index@(_Z8gpu_iopsm)
        /*0008*/ 	.word	0x00000004


	//----- nvinfo : EIATTR_FRAME_SIZE
	.align		4
.L_1:
        /*000c*/ 	.byte	0x04, 0x11
        /*000e*/ 	.short	(.L_3 - .L_2)
	.align		4
.L_2:
        /*0010*/ 	.word	index@(_Z8gpu_iopsm)
        /*0014*/ 	.word	0x00000000


	//----- nvinfo : EIATTR_MIN_STACK_SIZE
	.align		4
.L_3:
        /*0018*/ 	.byte	0x04, 0x12
        /*001a*/ 	.short	(.L_5 - .L_4)
	.align		4
.L_4:
        /*001c*/ 	.word	index@(_Z8gpu_iopsm)
        /*0020*/ 	.word	0x00000000
.L_5:


//--------------------- .nv.compat                --------------------------
	.section	.nv.compat,"",@"SHT_CUDA_COMPAT_INFO"
	.align	4
        /*0000*/ 	.byte	0x02, 0x09, 0x00, 0x00, 0x02, 0x02, 0x01, 0x00, 0x02, 0x05, 0x05, 0x00, 0x03, 0x07, 0x01, 0x01
        /*0010*/ 	.byte	0x02, 0x03, 0x00, 0x00, 0x02, 0x06, 0x01, 0x00, 0x04, 0x0b, 0x08, 0x00, 0x09, 0x00, 0x00, 0x00
        /*0020*/ 	.byte	0x00, 0x00, 0x00, 0x00


//--------------------- .nv.info._Z8gpu_iopsm     --------------------------
	.section	.nv.info._Z8gpu_iopsm,"",@"SHT_CUDA_INFO"
	.sectionflags	@""
	.align	4


	//----- nvinfo : EIATTR_CUDA_API_VERSION
	.align		4
        /*0000*/ 	.byte	0x04, 0x37
        /*0002*/ 	.short	(.L_7 - .L_6)
.L_6:
        /*0004*/ 	.word	0x00000082


	//----- nvinfo : EIATTR_KPARAM_INFO
	.align		4
.L_7:
        /*0008*/ 	.byte	0x04, 0x17
        /*000a*/ 	.short	(.L_9 - .L_8)
.L_8:
        /*000c*/ 	.word	0x00000000
        /*0010*/ 	.short	0x0000
        /*0012*/ 	.short	0x0000
        /*0014*/ 	.byte	0x00, 0xf0, 0x21, 0x00


	//----- nvinfo : EIATTR_SPARSE_MMA_MASK
	.align		4
.L_9:
        /*0018*/ 	.byte	0x03, 0x50
        /*001a*/ 	.short	0x0000


	//----- nvinfo : EIATTR_MAXREG_COUNT
	.align		4
        /*001c*/ 	.byte	0x03, 0x1b
        /*001e*/ 	.short	0x00ff


	//----- nvinfo : EIATTR_MERCURY_ISA_VERSION
	.align		4
        /*0020*/ 	.byte	0x03, 0x5f
        /*0022*/ 	.short	0x0101


	//----- nvinfo : EIATTR_VRC_CTA_INIT_COUNT
	.align		4
        /*0024*/ 	.byte	0x02, 0x4a
	.zero		1
	.zero		1


	//----- nvinfo : EIATTR_EXIT_INSTR_OFFSETS
	.align		4
        /*0028*/ 	.byte	0x04, 0x1c
        /*002a*/ 	.short	(.L_11 - .L_10)


	//   ....[0]....
.L_10:
        /*002c*/ 	.word	0x00000010


	//----- nvinfo : EIATTR_CBANK_PARAM_SIZE
	.align		4
.L_11:
        /*0030*/ 	.byte	0x03, 0x19
        /*0032*/ 	.short	0x0008


	//----- nvinfo : EIATTR_PARAM_CBANK
	.align		4
        /*0034*/ 	.byte	0x04, 0x0a
        /*0036*/ 	.short	(.L_13 - .L_12)
	.align		4
.L_12:
        /*0038*/ 	.word	index@(.nv.constant0._Z8gpu_iopsm)
        /*003c*/ 	.short	0x0380
        /*003e*/ 	.short	0x0008


	//----- nvinfo : EIATTR_SW_WAR
	.align		4
.L_13:
        /*0040*/ 	.byte	0x04, 0x36
        /*0042*/ 	.short	(.L_15 - .L_14)
.L_14:
        /*0044*/ 	.word	0x00000008
.L_15:


//--------------------- .nv.callgraph             --------------------------
	.section	.nv.callgraph,"",@"SHT_CUDA_CALLGRAPH"
	.align	4
	.sectionentsize	8
	.align		4
        /*0000*/ 	.word	0x00000000
	.align		4
        /*0004*/ 	.word	0xffffffff
	.align		4
        /*0008*/ 	.word	0x00000000
	.align		4
        /*000c*/ 	.word	0xfffffffe
	.align		4
        /*0010*/ 	.word	0x00000000
	.align		4
        /*0014*/ 	.word	0xfffffffd
	.align		4
        /*0018*/ 	.word	0x00000000
	.align		4
        /*001c*/ 	.word	0xfffffffc


//--------------------- .text._Z8gpu_iopsm        --------------------------
	.section	.text._Z8gpu_iopsm,"ax",@progbits
	.align	128
        .global         _Z8gpu_iopsm
        .type           _Z8gpu_iopsm,@function
        .size           _Z8gpu_iopsm,(.L_x_1 - _Z8gpu_iopsm)
        .other          _Z8gpu_iopsm,@"STO_CUDA_ENTRY STV_DEFAULT"
_Z8gpu_iopsm:
.text._Z8gpu_iopsm:
[----:B------:R-:W-:Y:S01]  /*0000*/  LDC R1, c[0x0][0x37c] ;  /* 0x0000df00ff017b82 */ /* 0x000fe20000000800 */
[----:B------:R-:W-:Y:S05]  /*0010*/  EXIT ;  /* 0x000000000000794d */ /* 0x000fea0003800000 */
.L_x_0:
[----:B------:R-:W-:-:S00]  /*0020*/  BRA `(.L_x_0) ;  /* 0xfffffffc00fc7947 */ /* 0x000fc0000383ffff */
[----:B------:R-:W-:-:S00]  /*0030*/  NOP ;  /* 0x0000000000007918 */ /* 0x000fc00000000000 */
        /* <DEDUP_REMOVED lines=12> */
.L_x_1:


//--------------------- .nv.shared.reserved.0     --------------------------
	.section	.nv.shared.reserved.0,"aw",@nobits
	.weak		__nv_reservedSMEM_offset_0_alias
	.size		__nv_reservedSMEM_offset_0_alias, 0, 64
	.other		__nv_reservedSMEM_offset_0_alias,@"STO_CUDA_RESERVED_SHARED STV_DEFAULT"
__nv_reservedSMEM_offset_0_alias:
	.zero		0
	.zero		64


//--------------------- .nv.constant0._Z8gpu_iopsm --------------------------
	.section	.nv.constant0._Z8gpu_iopsm,"a",@progbits
	.sectionflags	@""
	.align	4
.nv.constant0._Z8gpu_iopsm:
	.zero		904


//--------------------- SYMBOLS --------------------------

	.type		.nv.reservedSmem.offset0,@object
	.size		.nv.reservedSmem.offset0,0x4
